	.headerflags	@"EF_CUDA_TEXMODE_UNIFIED EF_CUDA_64BIT_ADDRESS EF_CUDA_ACCELERATORS EF_CUDA_SM90 EF_CUDA_VIRTUAL_SM(EF_CUDA_SM90)"
	.elftype	@"ET_EXEC"


//--------------------- .nv.info                  --------------------------
	.section	.nv.info,"",@"SHT_CUDA_INFO"
	.align	4


	//----- nvinfo : EIATTR_REGCOUNT
	.align		4
        /*0000*/ 	.byte	0x04, 0x2f
        /*0002*/ 	.short	(.L_3 - .L_2)
	.align		4
.L_2:
        /*0004*/ 	.word	index@(triton_poi_fused__native_batch_norm_legit_no_training_convolution_relu_10)
        /*0008*/ 	.word	0x00000028


	//----- nvinfo : EIATTR_MIN_STACK_SIZE
	.align		4
.L_3:
        /*000c*/ 	.byte	0x04, 0x12
        /*000e*/ 	.short	(.L_5 - .L_4)
	.align		4
.L_4:
        /*0010*/ 	.word	index@(triton_poi_fused__native_batch_norm_legit_no_training_convolution_relu_10)
        /*0014*/ 	.word	0x00000000


	//----- nvinfo : EIATTR_FRAME_SIZE
	.align		4
.L_5:
        /*0018*/ 	.byte	0x04, 0x11
        /*001a*/ 	.short	(.L_7 - .L_6)
	.align		4
.L_6:
        /*001c*/ 	.word	index@(triton_poi_fused__native_batch_norm_legit_no_training_convolution_relu_10)
        /*0020*/ 	.word	0x00000000


	//----- nvinfo : EIATTR_MIN_STACK_SIZE
	.align		4
.L_7:
        /*0024*/ 	.byte	0x04, 0x12
        /*0026*/ 	.short	(.L_9 - .L_8)
	.align		4
.L_8:
        /*0028*/ 	.word	index@(triton_poi_fused__native_batch_norm_legit_no_training_convolution_relu_10)
        /*002c*/ 	.word	0x00000000
.L_9:


//--------------------- .nv.info.triton_poi_fused__native_batch_norm_legit_no_training_convolution_relu_10 --------------------------
	.section	.nv.info.triton_poi_fused__native_batch_norm_legit_no_training_convolution_relu_10,"",@"SHT_CUDA_INFO"
	.sectionflags	@""
	.align	4


	//----- nvinfo : EIATTR_CUDA_API_VERSION
	.align		4
        /*0000*/ 	.byte	0x04, 0x37
        /*0002*/ 	.short	(.L_11 - .L_10)
.L_10:
        /*0004*/ 	.word	0x0000007c


	//----- nvinfo : EIATTR_KPARAM_INFO
	.align		4
.L_11:
        /*0008*/ 	.byte	0x04, 0x17
        /*000a*/ 	.short	(.L_13 - .L_12)
.L_12:
        /*000c*/ 	.word	0x00000000
        /*0010*/ 	.short	0x0007
        /*0012*/ 	.short	0x0038
        /*0014*/ 	.byte	0x00, 0xf0, 0x11, 0x00


	//----- nvinfo : EIATTR_KPARAM_INFO
	.align		4
.L_13:
        /*0018*/ 	.byte	0x04, 0x17
        /*001a*/ 	.short	(.L_15 - .L_14)
.L_14:
        /*001c*/ 	.word	0x00000000
        /*0020*/ 	.short	0x0006
        /*0022*/ 	.short	0x0030
        /*0024*/ 	.byte	0x00, 0xf4, 0x21, 0x00


	//----- nvinfo : EIATTR_KPARAM_INFO
	.align		4
.L_15:
        /*0028*/ 	.byte	0x04, 0x17
        /*002a*/ 	.short	(.L_17 - .L_16)
.L_16:
        /*002c*/ 	.word	0x00000000
        /*0030*/ 	.short	0x0005
        /*0032*/ 	.short	0x0028
        /*0034*/ 	.byte	0x00, 0xf4, 0x21, 0x00


	//----- nvinfo : EIATTR_KPARAM_INFO
	.align		4
.L_17:
        /*0038*/ 	.byte	0x04, 0x17
        /*003a*/ 	.short	(.L_19 - .L_18)
.L_18:
        /*003c*/ 	.word	0x00000000
        /*0040*/ 	.short	0x0004
        /*0042*/ 	.short	0x0020
        /*0044*/ 	.byte	0x00, 0xf4, 0x21, 0x00


	//----- nvinfo : EIATTR_KPARAM_INFO
	.align		4
.L_19:
        /*0048*/ 	.byte	0x04, 0x17
        /*004a*/ 	.short	(.L_21 - .L_20)
.L_20:
        /*004c*/ 	.word	0x00000000
        /*0050*/ 	.short	0x0003
        /*0052*/ 	.short	0x0018
        /*0054*/ 	.byte	0x00, 0xf4, 0x21, 0x00


	//----- nvinfo : EIATTR_KPARAM_INFO
	.align		4
.L_21:
        /*0058*/ 	.byte	0x04, 0x17
        /*005a*/ 	.short	(.L_23 - .L_22)
.L_22:
        /*005c*/ 	.word	0x00000000
        /*0060*/ 	.short	0x0002
        /*0062*/ 	.short	0x0010
        /*0064*/ 	.byte	0x00, 0xf4, 0x21, 0x00


	//----- nvinfo : EIATTR_KPARAM_INFO
	.align		4
.L_23:
        /*0068*/ 	.byte	0x04, 0x17
        /*006a*/ 	.short	(.L_25 - .L_24)
.L_24:
        /*006c*/ 	.word	0x00000000
        /*0070*/ 	.short	0x0001
        /*0072*/ 	.short	0x0008
        /*0074*/ 	.byte	0x00, 0xf4, 0x21, 0x00


	//----- nvinfo : EIATTR_KPARAM_INFO
	.align		4
.L_25:
        /*0078*/ 	.byte	0x04, 0x17
        /*007a*/ 	.short	(.L_27 - .L_26)
.L_26:
        /*007c*/ 	.word	0x00000000
        /*0080*/ 	.short	0x0000
        /*0082*/ 	.short	0x0000
        /*0084*/ 	.byte	0x00, 0xf4, 0x21, 0x00


	//----- nvinfo : EIATTR_SPARSE_MMA_MASK
	.align		4
.L_27:
        /*0088*/ 	.byte	0x03, 0x50
        /*008a*/ 	.short	0x0000


	//----- nvinfo : EIATTR_MAXREG_COUNT
	.align		4
        /*008c*/ 	.byte	0x03, 0x1b
        /*008e*/ 	.short	0x00ff


	//----- nvinfo : EIATTR_EXIT_INSTR_OFFSETS
	.align		4
        /*0090*/ 	.byte	0x04, 0x1c
        /*0092*/ 	.short	(.L_29 - .L_28)


	//   ....[0]....
.L_28:
        /*0094*/ 	.word	0x00000b40


	//----- nvinfo : EIATTR_REQNTID
	.align		4
.L_29:
        /*0098*/ 	.byte	0x04, 0x10
        /*009a*/ 	.short	(.L_31 - .L_30)
.L_30:
        /*009c*/ 	.word	0x00000080
        /*00a0*/ 	.word	0x00000001
        /*00a4*/ 	.word	0x00000001


	//----- nvinfo : EIATTR_CBANK_PARAM_SIZE
	.align		4
.L_31:
        /*00a8*/ 	.byte	0x03, 0x19
        /*00aa*/ 	.short	0x003c


	//----- nvinfo : EIATTR_PARAM_CBANK
	.align		4
        /*00ac*/ 	.byte	0x04, 0x0a
        /*00ae*/ 	.short	(.L_33 - .L_32)
	.align		4
.L_32:
        /*00b0*/ 	.word	index@(.nv.constant0.triton_poi_fused__native_batch_norm_legit_no_training_convolution_relu_10)
        /*00b4*/ 	.short	0x0210
        /*00b6*/ 	.short	0x003c


	//----- nvinfo : EIATTR_SW_WAR
	.align		4
.L_33:
        /*00b8*/ 	.byte	0x04, 0x36
        /*00ba*/ 	.short	(.L_35 - .L_34)
.L_34:
        /*00bc*/ 	.word	0x00000008
.L_35:


//--------------------- .nv.callgraph             --------------------------
	.section	.nv.callgraph,"",@"SHT_CUDA_CALLGRAPH"
	.align	4
	.sectionentsize	8
	.align		4
        /*0000*/ 	.word	0x00000000
	.align		4
        /*0004*/ 	.word	0xffffffff
	.align		4
        /*0008*/ 	.word	0x00000000
	.align		4
        /*000c*/ 	.word	0xfffffffe
	.align		4
        /*0010*/ 	.word	0x00000000
	.align		4
        /*0014*/ 	.word	0xfffffffd
	.align		4
        /*0018*/ 	.word	0x00000000
	.align		4
        /*001c*/ 	.word	0xfffffffc


//--------------------- .nv.constant4             --------------------------
	.section	.nv.constant4,"a",@progbits
	.align	8
	.align		8
.nv.constant4:
        /*0000*/ 	.dword	_$_str
	.align		8
        /*0008*/ 	.dword	_$_str_$_2


//--------------------- .text.triton_poi_fused__native_batch_norm_legit_no_training_convolution_relu_10 --------------------------
	.section	.text.triton_poi_fused__native_batch_norm_legit_no_training_convolution_relu_10,"ax",@progbits
	.align	128
        .global         triton_poi_fused__native_batch_norm_legit_no_training_convolution_relu_10
        .type           triton_poi_fused__native_batch_norm_legit_no_training_convolution_relu_10,@function
        .size           triton_poi_fused__native_batch_norm_legit_no_training_convolution_relu_10,(.L_x_1 - triton_poi_fused__native_batch_norm_legit_no_training_convolution_relu_10)
        .other          triton_poi_fused__native_batch_norm_legit_no_training_convolution_relu_10,@"STO_CUDA_ENTRY STV_DEFAULT"
triton_poi_fused__native_batch_norm_legit_no_training_convolution_relu_10:
.text.triton_poi_fused__native_batch_norm_legit_no_training_convolution_relu_10:
[----:B------:R-:W-:Y:S01]  /*0000*/  LDC R1, c[0x0][0x28] ;  /* 0x00000a00ff017b82 */ /* 0x000fe20000000800 */
[----:B------:R-:W1:Y:S07]  /*0010*/  S2R R0, SR_TID.X ;  /* 0x0000000000007919 */ /* 0x000e6e0000002100 */
[----:B------:R-:W2:Y:S01]  /*0020*/  LDC.64 R30, c[0x0][0x228] ;  /* 0x00008a00ff1e7b82 */ /* 0x000ea20000000a00 */
[----:B------:R-:W-:Y:S01]  /*0030*/  ULDC.64 UR4, c[0x0][0x208] ;  /* 0x0000820000047ab9 */ /* 0x000fe20000000a00 */
[----:B------:R-:W3:Y:S06]  /*0040*/  S2R R3, SR_CTAID.X ;  /* 0x0000000000037919 */ /* 0x000eec0000002500 */
[----:B------:R-:W4:Y:S08]  /*0050*/  LDC.64 R28, c[0x0][0x218] ;  /* 0x00008600ff1c7b82 */ /* 0x000f300000000a00 */
[----:B------:R-:W5:Y:S08]  /*0060*/  LDC.64 R36, c[0x0][0x210] ;  /* 0x00008400ff247b82 */ /* 0x000f700000000a00 */
[----:B------:R-:W5:Y:S01]  /*0070*/  LDC.64 R26, c[0x0][0x220] ;  /* 0x00008800ff1a7b82 */ /* 0x000f620000000a00 */
[----:B-1----:R-:W-:-:S07]  /*0080*/  SHF.L.U32 R0, R0, 0x2, RZ ;  /* 0x0000000200007819 */ /* 0x002fce00000006ff */
[----:B------:R-:W1:Y:S01]  /*0090*/  LDC.64 R24, c[0x0][0x230] ;  /* 0x00008c00ff187b82 */ /* 0x000e620000000a00 */
[----:B------:R-:W-:-:S04]  /*00a0*/  LOP3.LUT R0, R0, 0x1fc, RZ, 0xc0, !PT ;  /* 0x000001fc00007812 */ /* 0x000fc800078ec0ff */
[----:B---3--:R-:W-:-:S03]  /*00b0*/  LEA R2, R3, R0, 0xa ;  /* 0x0000000003027211 */ /* 0x008fc600078e50ff */
[----:B------:R-:W3:Y:S02]  /*00c0*/  LDC.64 R20, c[0x0][0x238] ;  /* 0x00008e00ff147b82 */ /* 0x000ee40000000a00 */
[----:B------:R-:W-:-:S05]  /*00d0*/  IMAD.HI R0, R2, 0x2aaaaaab, RZ ;  /* 0x2aaaaaab02007827 */ /* 0x000fca00078e02ff */
[----:B------:R-:W-:-:S04]  /*00e0*/  SHF.R.U32.HI R3, RZ, 0x1f, R0 ;  /* 0x0000001fff037819 */ /* 0x000fc80000011600 */
[----:B------:R-:W-:-:S05]  /*00f0*/  LEA.HI R3, R0, R3, RZ, 0x1a ;  /* 0x0000000300037211 */ /* 0x000fca00078fd0ff */
[----:B------:R-:W-:-:S04]  /*0100*/  IMAD R8, R3, -0x180, R2 ;  /* 0xfffffe8003087824 */ /* 0x000fc800078e0202 */
[----:B--2---:R-:W-:-:S06]  /*0110*/  IMAD.WIDE R4, R8, 0x4, R30 ;  /* 0x0000000408047825 */ /* 0x004fcc00078e021e */
[----:B------:R-:W2:Y:S01]  /*0120*/  LDG.E.EL.128 R4, desc[UR4][R4.64] ;  /* 0x0000000404047981 */ /* 0x000ea2000c2e1d00 */
[----:B----4-:R-:W-:-:S04]  /*0130*/  IMAD.WIDE R12, R8, 0x4, R28 ;  /* 0x00000004080c7825 */ /* 0x010fc800078e021c */
[----:B-----5:R-:W-:Y:S02]  /*0140*/  IMAD.WIDE R36, R2, 0x4, R36 ;  /* 0x0000000402247825 */ /* 0x020fe400078e0224 */
[----:B------:R-:W4:Y:S02]  /*0150*/  LDG.E.EL.128 R12, desc[UR4][R12.64] ;  /* 0x000000040c0c7981 */ /* 0x000f24000c2e1d00 */
[----:B0-----:R-:W-:Y:S02]  /*0160*/  IMAD.WIDE R16, R8, 0x4, R26 ;  /* 0x0000000408107825 */ /* 0x001fe400078e021a */
[----:B------:R-:W4:Y:S04]  /*0170*/  LDG.E.128 R32, desc[UR4][R36.64] ;  /* 0x0000000424207981 */ /* 0x000f28000c1e1d00 */
[----:B------:R-:W5:Y:S01]  /*0180*/  LDG.E.EL.128 R16, desc[UR4][R16.64] ;  /* 0x0000000410107981 */ /* 0x000f62000c2e1d00 */
[----:B--2---:R-:W-:-:S04]  /*0190*/  FADD R0, R4, 9.9999999747524270788e-07 ;  /* 0x358637bd04007421 */ /* 0x004fc80000000000 */
[----:B------:R-:W0:Y:S01]  /*01a0*/  MUFU.SQRT R3, R0 ;  /* 0x0000000000037308 */ /* 0x000e220000002000 */
[----:B------:R-:W-:Y:S01]  /*01b0*/  FADD R7, R7, 9.9999999747524270788e-07 ;  /* 0x358637bd07077421 */ /* 0x000fe20000000000 */
[----:B------:R-:W-:Y:S01]  /*01c0*/  FADD R6, R6, 9.9999999747524270788e-07 ;  /* 0x358637bd06067421 */ /* 0x000fe20000000000 */
[----:B------:R-:W-:-:S05]  /*01d0*/  FADD R5, R5, 9.9999999747524270788e-07 ;  /* 0x358637bd05057421 */ /* 0x000fca0000000000 */
[----:B------:R-:W2:Y:S01]  /*01e0*/  MUFU.SQRT R7, R7 ;  /* 0x0000000700077308 */ /* 0x000ea20000002000 */
[----:B0-----:R-:W-:-:S07]  /*01f0*/  FSETP.GT.AND P6, PT, R3, 8.50705917302346158658e+37, PT ;  /* 0x7e8000000300780b */ /* 0x001fce0003fc4000 */
[----:B------:R-:W0:Y:S01]  /*0200*/  MUFU.SQRT R6, R6 ;  /* 0x0000000600067308 */ /* 0x000e220000002000 */
[----:B------:R-:W-:Y:S01]  /*0210*/  FSETP.GEU.AND P5, PT, R3, 1.175494350822287508e-38, PT ;  /* 0x008000000300780b */ /* 0x000fe20003fae000 */
[----:B------:R-:W-:-:S06]  /*0220*/  HFMA2.MMA R0, -RZ, RZ, 1.625, 0 ;  /* 0x3e800000ff007435 */ /* 0x000fcc00000001ff */
[----:B------:R1:W3:Y:S01]  /*0230*/  MUFU.SQRT R9, R5 ;  /* 0x0000000500097308 */ /* 0x0002e20000002000 */
[----:B--2---:R-:W-:Y:S01]  /*0240*/  FSETP.GT.AND P1, PT, R7, 8.50705917302346158658e+37, PT ;  /* 0x7e8000000700780b */ /* 0x004fe20003f24000 */
[----:B------:R-:W-:Y:S01]  /*0250*/  @P6 FMUL R3, R3, 0.25 ;  /* 0x3e80000003036820 */ /* 0x000fe20000400000 */
[----:B0-----:R-:W-:-:S03]  /*0260*/  FSETP.GT.AND P2, PT, R6, 8.50705917302346158658e+37, PT ;  /* 0x7e8000000600780b */ /* 0x001fc60003f44000 */
[----:B------:R-:W-:Y:S01]  /*0270*/  @!P5 FMUL R3, R3, 16777216 ;  /* 0x4b8000000303d820 */ /* 0x000fe20000400000 */
[----:B-1----:R-:W-:Y:S02]  /*0280*/  FSEL R5, R0, 1, P6 ;  /* 0x3f80000000057808 */ /* 0x002fe40003000000 */
[----:B------:R-:W-:Y:S01]  /*0290*/  FSETP.GEU.AND P6, PT, R7, 1.175494350822287508e-38, PT ;  /* 0x008000000700780b */ /* 0x000fe20003fce000 */
[----:B------:R-:W0:Y:S01]  /*02a0*/  MUFU.RCP R4, R3 ;  /* 0x0000000300047308 */ /* 0x000e220000001000 */
[C---:B------:R-:W-:Y:S02]  /*02b0*/  FSETP.GEU.AND P0, PT, R6.reuse, 1.175494350822287508e-38, PT ;  /* 0x008000000600780b */ /* 0x040fe40003f0e000 */
[----:B---3--:R-:W-:Y:S01]  /*02c0*/  FSETP.GT.AND P4, PT, R9, 8.50705917302346158658e+37, PT ;  /* 0x7e8000000900780b */ /* 0x008fe20003f84000 */
[----:B------:R-:W-:Y:S01]  /*02d0*/  @P1 FMUL R7, R7, 0.25 ;  /* 0x3e80000007071820 */ /* 0x000fe20000400000 */
[----:B------:R-:W-:Y:S01]  /*02e0*/  FSETP.GEU.AND P3, PT, R9, 1.175494350822287508e-38, PT ;  /* 0x008000000900780b */ /* 0x000fe20003f6e000 */
[----:B------:R-:W-:Y:S01]  /*02f0*/  @!P5 FMUL R5, R5, 16777216 ;  /* 0x4b8000000505d820 */ /* 0x000fe20000400000 */
[----:B------:R-:W-:-:S05]  /*0300*/  @P2 FMUL R6, R6, 0.25 ;  /* 0x3e80000006062820 */ /* 0x000fca0000400000 */
[----:B------:R-:W-:Y:S02]  /*0310*/  @!P6 FMUL R7, R7, 16777216 ;  /* 0x4b8000000707e820 */ /* 0x000fe40000400000 */
[----:B------:R-:W-:Y:S01]  /*0320*/  @!P0 FMUL R6, R6, 16777216 ;  /* 0x4b80000006068820 */ /* 0x000fe20000400000 */
[----:B0-----:R-:W-:Y:S01]  /*0330*/  FMUL R4, R4, R5 ;  /* 0x0000000504047220 */ /* 0x001fe20000400000 */
[----:B------:R-:W-:Y:S01]  /*0340*/  @P4 FMUL R9, R9, 0.25 ;  /* 0x3e80000009094820 */ /* 0x000fe20000400000 */
[----:B------:R-:W0:Y:S01]  /*0350*/  MUFU.RCP R3, R7 ;  /* 0x0000000700037308 */ /* 0x000e220000001000 */
[----:B----4-:R-:W-:Y:S02]  /*0360*/  FADD R32, R32, R12 ;  /* 0x0000000c20207221 */ /* 0x010fe40000000000 */
[----:B------:R-:W-:-:S05]  /*0370*/  @!P3 FMUL R9, R9, 16777216 ;  /* 0x4b8000000909b820 */ /* 0x000fca0000400000 */
[----:B------:R-:W1:Y:S01]  /*0380*/  MUFU.RCP R5, R6 ;  /* 0x0000000600057308 */ /* 0x000e620000001000 */
[C---:B------:R-:W-:Y:S02]  /*0390*/  FSEL R12, R0.reuse, 1, P1 ;  /* 0x3f800000000c7808 */ /* 0x040fe40000800000 */
[----:B------:R-:W-:-:S05]  /*03a0*/  FSEL R10, R0, 1, P2 ;  /* 0x3f800000000a7808 */ /* 0x000fca0001000000 */
[----:B------:R5:W2:Y:S01]  /*03b0*/  MUFU.RCP R22, R9 ;  /* 0x0000000900167308 */ /* 0x000aa20000001000 */
[----:B------:R-:W-:Y:S01]  /*03c0*/  @!P6 FMUL R12, R12, 16777216 ;  /* 0x4b8000000c0ce820 */ /* 0x000fe20000400000 */
[----:B------:R-:W-:Y:S01]  /*03d0*/  @!P0 FMUL R10, R10, 16777216 ;  /* 0x4b8000000a0a8820 */ /* 0x000fe20000400000 */
[----:B------:R-:W-:Y:S02]  /*03e0*/  FSEL R11, R0, 1, P4 ;  /* 0x3f800000000b7808 */ /* 0x000fe40002000000 */
[----:B0-----:R-:W-:Y:S01]  /*03f0*/  FMUL R3, R3, R12 ;  /* 0x0000000c03037220 */ /* 0x001fe20000400000 */
[----:B-----5:R-:W-:Y:S01]  /*0400*/  FADD R9, -R16, R32 ;  /* 0x0000002010097221 */ /* 0x020fe20000000100 */
[----:B-1----:R-:W-:Y:S01]  /*0410*/  FMUL R16, R5, R10 ;  /* 0x0000000a05107220 */ /* 0x002fe20000400000 */
[----:B------:R-:W-:Y:S02]  /*0420*/  @!P3 FMUL R11, R11, 16777216 ;  /* 0x4b8000000b0bb820 */ /* 0x000fe40000400000 */
[----:B------:R-:W-:Y:S01]  /*0430*/  FMUL R12, R4, R9 ;  /* 0x00000009040c7220 */ /* 0x000fe20000400000 */
[----:B------:R-:W-:-:S04]  /*0440*/  IMAD.WIDE R4, R8, 0x4, R24 ;  /* 0x0000000408047825 */ /* 0x000fc800078e0218 */
[----:B------:R-:W-:-:S04]  /*0450*/  IMAD.WIDE R8, R8, 0x4, R20 ;  /* 0x0000000408087825 */ /* 0x000fc800078e0214 */
[----:B--2---:R-:W-:Y:S01]  /*0460*/  FMUL R22, R22, R11 ;  /* 0x0000000b16167220 */ /* 0x004fe20000400000 */
[----:B------:R-:W2:Y:S04]  /*0470*/  LDG.E.EL.128 R4, desc[UR4][R4.64] ;  /* 0x0000000404047981 */ /* 0x000ea8000c2e1d00 */
[----:B------:R-:W2:Y:S01]  /*0480*/  LDG.E.EL.128 R8, desc[UR4][R8.64] ;  /* 0x0000000408087981 */ /* 0x000ea2000c2e1d00 */
[----:B------:R-:W-:Y:S01]  /*0490*/  FADD R33, R33, R13 ;  /* 0x0000000d21217221 */ /* 0x000fe20000000000 */
[----:B------:R-:W-:Y:S01]  /*04a0*/  FADD R34, R34, R14 ;  /* 0x0000000e22227221 */ /* 0x000fe20000000000 */
[----:B------:R-:W-:Y:S02]  /*04b0*/  FADD R35, R35, R15 ;  /* 0x0000000f23237221 */ /* 0x000fe40000000000 */
[----:B------:R-:W-:-:S04]  /*04c0*/  FADD R17, -R17, R33 ;  /* 0x0000002111117221 */ /* 0x000fc80000000100 */
[----:B------:R-:W-:Y:S01]  /*04d0*/  FMUL R22, R22, R17 ;  /* 0x0000001116167220 */ /* 0x000fe20000400000 */
[----:B--2---:R-:W-:Y:S01]  /*04e0*/  FFMA R4, R4, R12, R8 ;  /* 0x0000000c04047223 */ /* 0x004fe20000000008 */
[----:B------:R-:W-:-:S05]  /*04f0*/  IADD3 R12, R2, 0x200, RZ ;  /* 0x00000200020c7810 */ /* 0x000fca0007ffe0ff */
[----:B------:R-:W-:-:S05]  /*0500*/  IMAD.HI R13, R12, 0x2aaaaaab, RZ ;  /* 0x2aaaaaab0c0d7827 */ /* 0x000fca00078e02ff */
[----:B------:R-:W-:-:S04]  /*0510*/  SHF.R.U32.HI R14, RZ, 0x1f, R13 ;  /* 0x0000001fff0e7819 */ /* 0x000fc8000001160d */
[----:B------:R-:W-:-:S05]  /*0520*/  LEA.HI R13, R13, R14, RZ, 0x1a ;  /* 0x0000000e0d0d7211 */ /* 0x000fca00078fd0ff */
[----:B------:R-:W-:-:S04]  /*0530*/  IMAD R8, R13, -0x180, R12 ;  /* 0xfffffe800d087824 */ /* 0x000fc800078e020c */
[----:B------:R-:W-:-:S06]  /*0540*/  IMAD.WIDE R12, R8, 0x4, R30 ;  /* 0x00000004080c7825 */ /* 0x000fcc00078e021e */
[----:B------:R-:W2:Y:S01]  /*0550*/  LDG.E.EL.128 R12, desc[UR4][R12.64] ;  /* 0x000000040c0c7981 */ /* 0x000ea2000c2e1d00 */
[----:B------:R-:W-:Y:S01]  /*0560*/  FADD R30, -R19, R35 ;  /* 0x00000023131e7221 */ /* 0x000fe20000000100 */
[----:B------:R-:W-:Y:S01]  /*0570*/  FADD R19, -R18, R34 ;  /* 0x0000002212137221 */ /* 0x000fe20000000100 */
[----:B------:R-:W-:-:S04]  /*0580*/  IMAD.WIDE R28, R8, 0x4, R28 ;  /* 0x00000004081c7825 */ /* 0x000fc800078e021c */
[----:B------:R-:W-:Y:S01]  /*0590*/  FMUL R16, R16, R19 ;  /* 0x0000001310107220 */ /* 0x000fe20000400000 */
[----:B------:R-:W-:-:S04]  /*05a0*/  IMAD.WIDE R18, R8, 0x4, R26 ;  /* 0x0000000408127825 */ /* 0x000fc800078e021a */
[----:B------:R-:W-:-:S04]  /*05b0*/  IMAD.WIDE R24, R8, 0x4, R24 ;  /* 0x0000000408187825 */ /* 0x000fc800078e0218 */
[----:B------:R-:W-:-:S04]  /*05c0*/  IMAD.WIDE R20, R8, 0x4, R20 ;  /* 0x0000000408147825 */ /* 0x000fc800078e0214 */
[----:B------:R-:W-:Y:S01]  /*05d0*/  FMUL R3, R3, R30 ;  /* 0x0000001e03037220 */ /* 0x000fe20000400000 */
[----:B------:R-:W-:Y:S01]  /*05e0*/  FFMA R5, R5, R22, R9 ;  /* 0x0000001605057223 */ /* 0x000fe20000000009 */
[----:B------:R-:W-:Y:S01]  /*05f0*/  FFMA R6, R6, R16, R10 ;  /* 0x0000001006067223 */ /* 0x000fe2000000000a */
[----:B------:R-:W3:Y:S04]  /*0600*/  LDG.E.EL.128 R28, desc[UR4][R28.64] ;  /* 0x000000041c1c7981 */ /* 0x000ee8000c2e1d00 */
[----:B------:R-:W4:Y:S04]  /*0610*/  LDG.E.EL.128 R16, desc[UR4][R18.64] ;  /* 0x0000000412107981 */ /* 0x000f28000c2e1d00 */
[----:B------:R-:W5:Y:S04]  /*0620*/  LDG.E.EL.128 R24, desc[UR4][R24.64] ;  /* 0x0000000418187981 */ /* 0x000f68000c2e1d00 */
[----:B------:R-:W5:Y:S04]  /*0630*/  LDG.E.EL.128 R20, desc[UR4][R20.64] ;  /* 0x0000000414147981 */ /* 0x000f68000c2e1d00 */
[----:B------:R0:W-:Y:S04]  /*0640*/  STG.E.128 desc[UR4][R36.64], R32 ;  /* 0x0000002024007986 */ /* 0x0001e8000c101d04 */
[----:B0-----:R-:W3:Y:S01]  /*0650*/  LDG.E.128 R32, desc[UR4][R36.64+0x800] ;  /* 0x0008000424207981 */ /* 0x001ee2000c1e1d00 */
[----:B------:R-:W-:Y:S01]  /*0660*/  FFMA R3, R7, R3, R11 ;  /* 0x0000000307037223 */ /* 0x000fe2000000000b */
[----:B--2---:R-:W-:Y:S01]  /*0670*/  FADD R12, R12, 9.9999999747524270788e-07 ;  /* 0x358637bd0c0c7421 */ /* 0x004fe20000000000 */
[----:B------:R-:W-:-:S03]  /*0680*/  FADD R13, R13, 9.9999999747524270788e-07 ;  /* 0x358637bd0d0d7421 */ /* 0x000fc60000000000 */
[----:B------:R-:W0:Y:S01]  /*0690*/  MUFU.SQRT R8, R12 ;  /* 0x0000000c00087308 */ /* 0x000e220000002000 */
[----:B------:R-:W-:Y:S01]  /*06a0*/  FADD R15, R15, 9.9999999747524270788e-07 ;  /* 0x358637bd0f0f7421 */ /* 0x000fe20000000000 */
[----:B------:R-:W-:-:S06]  /*06b0*/  FADD R14, R14, 9.9999999747524270788e-07 ;  /* 0x358637bd0e0e7421 */ /* 0x000fcc0000000000 */
[----:B------:R-:W1:Y:S08]  /*06c0*/  MUFU.SQRT R9, R13 ;  /* 0x0000000d00097308 */ /* 0x000e700000002000 */
[----:B------:R-:W2:Y:S01]  /*06d0*/  MUFU.SQRT R11, R15 ;  /* 0x0000000f000b7308 */ /* 0x000ea20000002000 */
[----:B0-----:R-:W-:-:S07]  /*06e0*/  FSETP.GT.AND P6, PT, R8, 8.50705917302346158658e+37, PT ;  /* 0x7e8000000800780b */ /* 0x001fce0003fc4000 */
[----:B------:R-:W0:Y:S01]  /*06f0*/  MUFU.SQRT R14, R14 ;  /* 0x0000000e000e7308 */ /* 0x000e220000002000 */
[C---:B-1----:R-:W-:Y:S02]  /*0700*/  FSETP.GT.AND P4, PT, R9.reuse, 8.50705917302346158658e+37, PT ;  /* 0x7e8000000900780b */ /* 0x042fe40003f84000 */
[C---:B------:R-:W-:Y:S02]  /*0710*/  FSETP.GEU.AND P5, PT, R8.reuse, 1.175494350822287508e-38, PT ;  /* 0x008000000800780b */ /* 0x040fe40003fae000 */
[----:B------:R-:W-:Y:S02]  /*0720*/  FSETP.GEU.AND P1, PT, R9, 1.175494350822287508e-38, PT ;  /* 0x008000000900780b */ /* 0x000fe40003f2e000 */
[C---:B--2---:R-:W-:Y:S01]  /*0730*/  FSETP.GT.AND P2, PT, R11.reuse, 8.50705917302346158658e+37, PT ;  /* 0x7e8000000b00780b */ /* 0x044fe20003f44000 */
[----:B------:R-:W-:Y:S01]  /*0740*/  @P6 FMUL R8, R8, 0.25 ;  /* 0x3e80000008086820 */ /* 0x000fe20000400000 */
[----:B------:R-:W-:Y:S02]  /*0750*/  FSEL R12, R0, 1, P6 ;  /* 0x3f800000000c7808 */ /* 0x000fe40003000000 */
[----:B------:R-:W-:-:S02]  /*0760*/  FSETP.GEU.AND P6, PT, R11, 1.175494350822287508e-38, PT ;  /* 0x008000000b00780b */ /* 0x000fc40003fce000 */
[C---:B0-----:R-:W-:Y:S01]  /*0770*/  FSETP.GT.AND P3, PT, R14.reuse, 8.50705917302346158658e+37, PT ;  /* 0x7e8000000e00780b */ /* 0x041fe20003f64000 */
[----:B------:R-:W-:Y:S01]  /*0780*/  @P4 FMUL R9, R9, 0.25 ;  /* 0x3e80000009094820 */ /* 0x000fe20000400000 */
[----:B------:R-:W-:Y:S01]  /*0790*/  FSETP.GEU.AND P0, PT, R14, 1.175494350822287508e-38, PT ;  /* 0x008000000e00780b */ /* 0x000fe20003f0e000 */
[----:B------:R-:W-:Y:S02]  /*07a0*/  @!P5 FMUL R8, R8, 16777216 ;  /* 0x4b8000000808d820 */ /* 0x000fe40000400000 */
[----:B------:R-:W-:Y:S02]  /*07b0*/  @!P1 FMUL R9, R9, 16777216 ;  /* 0x4b80000009099820 */ /* 0x000fe40000400000 */
[----:B------:R-:W-:Y:S01]  /*07c0*/  @P2 FMUL R11, R11, 0.25 ;  /* 0x3e8000000b0b2820 */ /* 0x000fe20000400000 */
[----:B------:R0:W1:Y:S03]  /*07d0*/  MUFU.RCP R7, R8 ;  /* 0x0000000800077308 */ /* 0x0000660000001000 */
[----:B------:R-:W-:-:S02]  /*07e0*/  @!P6 FMUL R11, R11, 16777216 ;  /* 0x4b8000000b0be820 */ /* 0x000fc40000400000 */
[----:B------:R-:W-:-:S03]  /*07f0*/  @P3 FMUL R14, R14, 0.25 ;  /* 0x3e8000000e0e3820 */ /* 0x000fc60000400000 */
[----:B------:R-:W2:Y:S01]  /*0800*/  MUFU.RCP R9, R9 ;  /* 0x0000000900097308 */ /* 0x000ea20000001000 */
[----:B0-----:R-:W-:Y:S01]  /*0810*/  FSEL R8, R0, 1, P4 ;  /* 0x3f80000000087808 */ /* 0x001fe20002000000 */
[----:B------:R-:W-:Y:S01]  /*0820*/  @!P0 FMUL R14, R14, 16777216 ;  /* 0x4b8000000e0e8820 */ /* 0x000fe20000400000 */
[----:B------:R-:W-:-:S05]  /*0830*/  @!P5 FMUL R12, R12, 16777216 ;  /* 0x4b8000000c0cd820 */ /* 0x000fca0000400000 */
[----:B------:R-:W0:Y:S01]  /*0840*/  MUFU.RCP R11, R11 ;  /* 0x0000000b000b7308 */ /* 0x000e220000001000 */
[----:B------:R-:W-:Y:S01]  /*0850*/  @!P1 FMUL R8, R8, 16777216 ;  /* 0x4b80000008089820 */ /* 0x000fe20000400000 */
[----:B-1----:R-:W-:Y:S01]  /*0860*/  FMUL R7, R7, R12 ;  /* 0x0000000c07077220 */ /* 0x002fe20000400000 */
[----:B------:R-:W-:-:S05]  /*0870*/  FSEL R12, R0, 1, P2 ;  /* 0x3f800000000c7808 */ /* 0x000fca0001000000 */
[----:B------:R-:W1:Y:S01]  /*0880*/  MUFU.RCP R10, R14 ;  /* 0x0000000e000a7308 */ /* 0x000e620000001000 */
[----:B------:R-:W-:Y:S01]  /*0890*/  FSEL R13, R0, 1, P3 ;  /* 0x3f800000000d7808 */ /* 0x000fe20001800000 */
[----:B--2---:R-:W-:Y:S02]  /*08a0*/  FMUL R0, R9, R8 ;  /* 0x0000000809007220 */ /* 0x004fe40000400000 */
[----:B------:R-:W2:Y:S01]  /*08b0*/  LDC.64 R8, c[0x0][0x240] ;  /* 0x00009000ff087b82 */ /* 0x000ea20000000a00 */
[----:B------:R-:W-:Y:S01]  /*08c0*/  @!P6 FMUL R12, R12, 16777216 ;  /* 0x4b8000000c0ce820 */ /* 0x000fe20000400000 */
[----:B------:R-:W-:Y:S01]  /*08d0*/  @!P0 FMUL R13, R13, 16777216 ;  /* 0x4b8000000d0d8820 */ /* 0x000fe20000400000 */
[----:B---3--:R-:W-:Y:S01]  /*08e0*/  FADD R28, R32, R28 ;  /* 0x0000001c201c7221 */ /* 0x008fe20000000000 */
[----:B------:R-:W-:Y:S01]  /*08f0*/  FADD R29, R33, R29 ;  /* 0x0000001d211d7221 */ /* 0x000fe20000000000 */
[----:B------:R-:W-:Y:S01]  /*0900*/  FADD R30, R34, R30 ;  /* 0x0000001e221e7221 */ /* 0x000fe20000000000 */
[----:B------:R-:W-:Y:S01]  /*0910*/  FADD R31, R35, R31 ;  /* 0x0000001f231f7221 */ /* 0x000fe20000000000 */
[----:B0-----:R-:W-:Y:S01]  /*0920*/  FMUL R12, R11, R12 ;  /* 0x0000000c0b0c7220 */ /* 0x001fe20000400000 */
[----:B----4-:R-:W-:Y:S01]  /*0930*/  FADD R16, -R16, R28 ;  /* 0x0000001c10107221 */ /* 0x010fe20000000100 */
[----:B------:R-:W-:Y:S01]  /*0940*/  FADD R17, -R17, R29 ;  /* 0x0000001d11117221 */ /* 0x000fe20000000100 */
[----:B------:R-:W-:Y:S01]  /*0950*/  FADD R11, -R18, R30 ;  /* 0x0000001e120b7221 */ /* 0x000fe20000000100 */
[----:B-1----:R-:W-:Y:S01]  /*0960*/  FMUL R10, R10, R13 ;  /* 0x0000000d0a0a7220 */ /* 0x002fe20000400000 */
[----:B------:R-:W-:Y:S01]  /*0970*/  FADD R19, -R19, R31 ;  /* 0x0000001f13137221 */ /* 0x000fe20000000100 */
[----:B------:R-:W-:Y:S01]  /*0980*/  FMUL R7, R7, R16 ;  /* 0x0000001007077220 */ /* 0x000fe20000400000 */
[----:B------:R-:W-:Y:S01]  /*0990*/  FMUL R0, R0, R17 ;  /* 0x0000001100007220 */ /* 0x000fe20000400000 */
[----:B------:R-:W-:Y:S01]  /*09a0*/  FMUL R11, R10, R11 ;  /* 0x0000000b0a0b7220 */ /* 0x000fe20000400000 */
[----:B------:R-:W-:Y:S01]  /*09b0*/  FMUL R12, R12, R19 ;  /* 0x000000130c0c7220 */ /* 0x000fe20000400000 */
[----:B-----5:R-:W-:Y:S01]  /*09c0*/  FFMA R20, R24, R7, R20 ;  /* 0x0000000718147223 */ /* 0x020fe20000000014 */
[----:B------:R-:W-:Y:S01]  /*09d0*/  FFMA R0, R25, R0, R21 ;  /* 0x0000000019007223 */ /* 0x000fe20000000015 */
[----:B------:R-:W-:Y:S01]  /*09e0*/  FFMA R11, R26, R11, R22 ;  /* 0x0000000b1a0b7223 */ /* 0x000fe20000000016 */
[----:B------:R-:W-:Y:S01]  /*09f0*/  FFMA R12, R27, R12, R23 ;  /* 0x0000000c1b0c7223 */ /* 0x000fe20000000017 */
[----:B------:R-:W-:-:S02]  /*0a00*/  FSETP.GEU.AND P6, PT, R3, RZ, PT ;  /* 0x000000ff0300720b */ /* 0x000fc40003fce000 */
[----:B------:R-:W-:Y:S02]  /*0a10*/  FSETP.GEU.AND P0, PT, R6, RZ, PT ;  /* 0x000000ff0600720b */ /* 0x000fe40003f0e000 */
[----:B------:R-:W-:Y:S02]  /*0a20*/  SEL R7, R3, RZ, P6 ;  /* 0x000000ff03077207 */ /* 0x000fe40003000000 */
[----:B------:R-:W-:Y:S02]  /*0a30*/  FSETP.GEU.AND P1, PT, R5, RZ, PT ;  /* 0x000000ff0500720b */ /* 0x000fe40003f2e000 */
[----:B------:R-:W-:Y:S02]  /*0a40*/  FSETP.GEU.AND P2, PT, R4, RZ, PT ;  /* 0x000000ff0400720b */ /* 0x000fe40003f4e000 */
[----:B------:R-:W-:Y:S02]  /*0a50*/  FSETP.GEU.AND P3, PT, R11, RZ, PT ;  /* 0x000000ff0b00720b */ /* 0x000fe40003f6e000 */
[----:B------:R-:W-:-:S02]  /*0a60*/  FSETP.GEU.AND P4, PT, R0, RZ, PT ;  /* 0x000000ff0000720b */ /* 0x000fc40003f8e000 */
[----:B------:R-:W-:Y:S02]  /*0a70*/  FSETP.GEU.AND P5, PT, R20, RZ, PT ;  /* 0x000000ff1400720b */ /* 0x000fe40003fae000 */
[----:B------:R-:W-:Y:S01]  /*0a80*/  FSETP.GEU.AND P6, PT, R12, RZ, PT ;  /* 0x000000ff0c00720b */ /* 0x000fe20003fce000 */
[----:B--2---:R-:W-:Y:S01]  /*0a90*/  IMAD.WIDE R8, R2, 0x4, R8 ;  /* 0x0000000402087825 */ /* 0x004fe200078e0208 */
[----:B------:R-:W-:Y:S02]  /*0aa0*/  SEL R6, R6, RZ, P0 ;  /* 0x000000ff06067207 */ /* 0x000fe40000000000 */
[----:B------:R-:W-:Y:S02]  /*0ab0*/  SEL R5, R5, RZ, P1 ;  /* 0x000000ff05057207 */ /* 0x000fe40000800000 */
[----:B------:R-:W-:Y:S02]  /*0ac0*/  SEL R4, R4, RZ, P2 ;  /* 0x000000ff04047207 */ /* 0x000fe40001000000 */
[----:B------:R-:W-:-:S02]  /*0ad0*/  SEL R22, R11, RZ, P3 ;  /* 0x000000ff0b167207 */ /* 0x000fc40001800000 */
[----:B------:R-:W-:Y:S02]  /*0ae0*/  SEL R21, R0, RZ, P4 ;  /* 0x000000ff00157207 */ /* 0x000fe40002000000 */
[----:B------:R-:W-:Y:S02]  /*0af0*/  SEL R20, R20, RZ, P5 ;  /* 0x000000ff14147207 */ /* 0x000fe40002800000 */
[----:B------:R-:W-:Y:S01]  /*0b00*/  SEL R23, R12, RZ, P6 ;  /* 0x000000ff0c177207 */ /* 0x000fe20003000000 */
[----:B------:R-:W-:Y:S04]  /*0b10*/  STG.E.128 desc[UR4][R36.64+0x800], R28 ;  /* 0x0008001c24007986 */ /* 0x000fe8000c101d04 */
[----:B------:R-:W-:Y:S04]  /*0b20*/  STG.E.128 desc[UR4][R8.64], R4 ;  /* 0x0000000408007986 */ /* 0x000fe8000c101d04 */
[----:B------:R-:W-:Y:S01]  /*0b30*/  STG.E.128 desc[UR4][R8.64+0x800], R20 ;  /* 0x0008001408007986 */ /* 0x000fe2000c101d04 */
[----:B------:R-:W-:Y:S05]  /*0b40*/  EXIT ;  /* 0x000000000000794d */ /* 0x000fea0003800000 */
.L_x_0:
[----:B------:R-:W-:-:S00]  /*0b50*/  BRA `(.L_x_0) ;  /* 0xfffffffc00fc7947 */ /* 0x000fc0000383ffff */
[----:B------:R-:W-:-:S00]  /*0b60*/  NOP ;  /* 0x0000000000007918 */ /* 0x000fc00000000000 */
        /* <DEDUP_REMOVED lines=9> */
.L_x_1:


//--------------------- .nv.global.init           --------------------------
	.section	.nv.global.init,"aw",@progbits
.nv.global.init:
	.type		_$_str,@object
	.size		_$_str,(_$_str_$_2 - _$_str)
_$_str:
        /*0000*/ 	.byte	0x5f, 0x5f, 0x43, 0x55, 0x44, 0x41, 0x5f, 0x46, 0x54, 0x5a, 0x00
	.type		_$_str_$_2,@object
	.size		_$_str_$_2,(.L_1 - _$_str_$_2)
_$_str_$_2:
        /*000b*/ 	.byte	0x5f, 0x5f, 0x43, 0x55, 0x44, 0x41, 0x5f, 0x50, 0x52, 0x45, 0x43, 0x5f, 0x53, 0x51, 0x52, 0x54
        /*001b*/ 	.byte	0x00
.L_1:


//--------------------- .nv.constant0.triton_poi_fused__native_batch_norm_legit_no_training_convolution_relu_10 --------------------------
	.section	.nv.constant0.triton_poi_fused__native_batch_norm_legit_no_training_convolution_relu_10,"a",@progbits
	.sectionflags	@""
	.align	4
.nv.constant0.triton_poi_fused__native_batch_norm_legit_no_training_convolution_relu_10:
	.zero		588
